//
// Generated by NVIDIA NVVM Compiler
//
// Compiler Build ID: CL-36424714
// Cuda compilation tools, release 13.0, V13.0.88
// Based on NVVM 20.0.0
//

.version 9.0
.target sm_100
.address_size 64

	// .globl	_Z11cu_do_matchPfS_S_i

.visible .entry _Z11cu_do_matchPfS_S_i(
	.param .u64 .ptr .align 1 _Z11cu_do_matchPfS_S_i_param_0,
	.param .u64 .ptr .align 1 _Z11cu_do_matchPfS_S_i_param_1,
	.param .u64 .ptr .align 1 _Z11cu_do_matchPfS_S_i_param_2,
	.param .u32 _Z11cu_do_matchPfS_S_i_param_3
)
{
	.reg .pred 	%p<4>;
	.reg .b32 	%r<4>;
	.reg .b32 	%f<6>;
	.reg .b64 	%rd<15>;
	.reg .b64 	%fd<6>;

	ld.param.u64 	%rd4, [_Z11cu_do_matchPfS_S_i_param_0];
	ld.param.u64 	%rd5, [_Z11cu_do_matchPfS_S_i_param_1];
	ld.param.u64 	%rd6, [_Z11cu_do_matchPfS_S_i_param_2];
	ld.param.u32 	%r2, [_Z11cu_do_matchPfS_S_i_param_3];
	cvta.to.global.u64 	%rd7, %rd4;
	cvta.to.global.u64 	%rd1, %rd5;
	cvta.to.global.u64 	%rd2, %rd6;
	mov.u32 	%r1, %tid.x;
	setp.ne.s32 	%p1, %r1, 1;
	setp.ne.s32 	%p2, %r1, %r2;
	mul.wide.u32 	%rd8, %r1, 4;
	add.s64 	%rd3, %rd7, %rd8;
	and.pred  	%p3, %p1, %p2;
	@%p3 bra 	$L__BB0_2;
	mov.b32 	%r3, 0;
	st.global.u32 	[%rd3], %r3;
	bra.uni 	$L__BB0_3;
$L__BB0_2:
	add.s64 	%rd10, %rd2, %rd8;
	ld.global.f32 	%f1, [%rd10];
	cvt.f64.f32 	%fd1, %f1;
	add.f64 	%fd2, %fd1, %fd1;
	add.s64 	%rd11, %rd1, %rd8;
	ld.global.f32 	%f2, [%rd11];
	cvt.f64.f32 	%fd3, %f2;
	sub.f64 	%fd4, %fd2, %fd3;
	fma.rn.f64 	%fd5, %fd1, 0dBFC70A3D70A3D70A, %fd4;
	cvt.rn.f32.f64 	%f3, %fd5;
	st.global.f32 	[%rd3], %f3;
$L__BB0_3:
	add.s64 	%rd13, %rd2, %rd8;
	ld.global.f32 	%f4, [%rd13];
	add.s64 	%rd14, %rd1, %rd8;
	st.global.f32 	[%rd14], %f4;
	ld.global.f32 	%f5, [%rd3];
	st.global.f32 	[%rd13], %f5;
	ret;

}


// ===== COMPILED SASS (sm_100) =====

	.target	sm_100

	.elftype	@"ET_EXEC"


//--------------------- .note.nv.tkinfo           --------------------------
	.section	.note.nv.tkinfo,"",@"SHT_NOTE"
	.sectionflags	@"SHF_NOTE_NV_TKINFO"
	.tkinfo
        /*0018*/ 	.word	0x00000002
        /*0030*/ 	.string	""
        /*0030*/ 	.string	"ptxas"
        /*0030*/ 	.string	"Cuda compilation tools, release 13.0, V13.0.88"
        /*0030*/ 	.string	"Build cuda_13.0.r13.0/compiler.36424714_0"
        /*0030*/ 	.string	"-arch sm_100 -m 64 "



//--------------------- .note.nv.cuinfo           --------------------------
	.section	.note.nv.cuinfo,"",@"SHT_NOTE"
	.sectionflags	@"SHF_NOTE_NV_CUINFO"
        /*0018*/ 	.short	0x0002
        /*001a*/ 	.short	0x0064
        /*001c*/ 	.short	0x0082
	.zero		2


//--------------------- .nv.info                  --------------------------
	.section	.nv.info,"",@"SHT_CUDA_INFO"
	.align	4


	//----- nvinfo : EIATTR_REGCOUNT
	.align		4
        /*0000*/ 	.byte	0x04, 0x2f
        /*0002*/ 	.short	(.L_1 - .L_0)
	.align		4
.L_0:
        /*0004*/ 	.word	index@(_Z11cu_do_matchPfS_S_i)
        /*0008*/ 	.word	0x00000010


	//----- nvinfo : EIATTR_FRAME_SIZE
	.align		4
.L_1:
        /*000c*/ 	.byte	0x04, 0x11
        /*000e*/ 	.short	(.L_3 - .L_2)
	.align		4
.L_2:
        /*0010*/ 	.word	index@(_Z11cu_do_matchPfS_S_i)
        /*0014*/ 	.word	0x00000000


	//----- nvinfo : EIATTR_MIN_STACK_SIZE
	.align		4
.L_3:
        /*0018*/ 	.byte	0x04, 0x12
        /*001a*/ 	.short	(.L_5 - .L_4)
	.align		4
.L_4:
        /*001c*/ 	.word	index@(_Z11cu_do_matchPfS_S_i)
        /*0020*/ 	.word	0x00000000
.L_5:


//--------------------- .nv.compat                --------------------------
	.section	.nv.compat,"",@"SHT_CUDA_COMPAT_INFO"
	.align	4
        /*0000*/ 	.byte	0x02, 0x09, 0x00, 0x00, 0x02, 0x02, 0x01, 0x00, 0x02, 0x05, 0x05, 0x00, 0x03, 0x07, 0x01, 0x01
        /*0010*/ 	.byte	0x02, 0x03, 0x00, 0x00, 0x02, 0x06, 0x01, 0x00, 0x04, 0x0b, 0x08, 0x00, 0x01, 0x00, 0x00, 0x00
        /*0020*/ 	.byte	0x00, 0x00, 0x00, 0x00


//--------------------- .nv.info._Z11cu_do_matchPfS_S_i --------------------------
	.section	.nv.info._Z11cu_do_matchPfS_S_i,"",@"SHT_CUDA_INFO"
	.sectionflags	@""
	.align	4


	//----- nvinfo : EIATTR_CUDA_API_VERSION
	.align		4
        /*0000*/ 	.byte	0x04, 0x37
        /*0002*/ 	.short	(.L_7 - .L_6)
.L_6:
        /*0004*/ 	.word	0x00000082


	//----- nvinfo : EIATTR_KPARAM_INFO
	.align		4
.L_7:
        /*0008*/ 	.byte	0x04, 0x17
        /*000a*/ 	.short	(.L_9 - .L_8)
.L_8:
        /*000c*/ 	.word	0x00000000
        /*0010*/ 	.short	0x0003
        /*0012*/ 	.short	0x0018
        /*0014*/ 	.byte	0x00, 0xf0, 0x11, 0x00


	//----- nvinfo : EIATTR_KPARAM_INFO
	.align		4
.L_9:
        /*0018*/ 	.byte	0x04, 0x17
        /*001a*/ 	.short	(.L_11 - .L_10)
.L_10:
        /*001c*/ 	.word	0x00000000
        /*0020*/ 	.short	0x0002
        /*0022*/ 	.short	0x0010
        /*0024*/ 	.byte	0x00, 0xf5, 0x21, 0x00


	//----- nvinfo : EIATTR_KPARAM_INFO
	.align		4
.L_11:
        /*0028*/ 	.byte	0x04, 0x17
        /*002a*/ 	.short	(.L_13 - .L_12)
.L_12:
        /*002c*/ 	.word	0x00000000
        /*0030*/ 	.short	0x0001
        /*0032*/ 	.short	0x0008
        /*0034*/ 	.byte	0x00, 0xf5, 0x21, 0x00


	//----- nvinfo : EIATTR_KPARAM_INFO
	.align		4
.L_13:
        /*0038*/ 	.byte	0x04, 0x17
        /*003a*/ 	.short	(.L_15 - .L_14)
.L_14:
        /*003c*/ 	.word	0x00000000
        /*0040*/ 	.short	0x0000
        /*0042*/ 	.short	0x0000
        /*0044*/ 	.byte	0x00, 0xf5, 0x21, 0x00


	//----- nvinfo : EIATTR_SPARSE_MMA_MASK
	.align		4
.L_15:
        /*0048*/ 	.byte	0x03, 0x50
        /*004a*/ 	.short	0x0000


	//----- nvinfo : EIATTR_MAXREG_COUNT
	.align		4
        /*004c*/ 	.byte	0x03, 0x1b
        /*004e*/ 	.short	0x00ff


	//----- nvinfo : EIATTR_MERCURY_ISA_VERSION
	.align		4
        /*0050*/ 	.byte	0x03, 0x5f
        /*0052*/ 	.short	0x0101


	//----- nvinfo : EIATTR_VRC_CTA_INIT_COUNT
	.align		4
        /*0054*/ 	.byte	0x02, 0x4a
	.zero		1
	.zero		1


	//----- nvinfo : EIATTR_EXIT_INSTR_OFFSETS
	.align		4
        /*0058*/ 	.byte	0x04, 0x1c
        /*005a*/ 	.short	(.L_17 - .L_16)


	//   ....[0]....
.L_16:
        /*005c*/ 	.word	0x000001c0


	//----- nvinfo : EIATTR_CBANK_PARAM_SIZE
	.align		4
.L_17:
        /*0060*/ 	.byte	0x03, 0x19
        /*0062*/ 	.short	0x001c


	//----- nvinfo : EIATTR_PARAM_CBANK
	.align		4
        /*0064*/ 	.byte	0x04, 0x0a
        /*0066*/ 	.short	(.L_19 - .L_18)
	.align		4
.L_18:
        /*0068*/ 	.word	index@(.nv.constant0._Z11cu_do_matchPfS_S_i)
        /*006c*/ 	.short	0x0380
        /*006e*/ 	.short	0x001c


	//----- nvinfo : EIATTR_SW_WAR
	.align		4
.L_19:
        /*0070*/ 	.byte	0x04, 0x36
        /*0072*/ 	.short	(.L_21 - .L_20)
.L_20:
        /*0074*/ 	.word	0x00000008
.L_21:


//--------------------- .nv.callgraph             --------------------------
	.section	.nv.callgraph,"",@"SHT_CUDA_CALLGRAPH"
	.align	4
	.sectionentsize	8
	.align		4
        /*0000*/ 	.word	0x00000000
	.align		4
        /*0004*/ 	.word	0xffffffff
	.align		4
        /*0008*/ 	.word	0x00000000
	.align		4
        /*000c*/ 	.word	0xfffffffe
	.align		4
        /*0010*/ 	.word	0x00000000
	.align		4
        /*0014*/ 	.word	0xfffffffd
	.align		4
        /*0018*/ 	.word	0x00000000
	.align		4
        /*001c*/ 	.word	0xfffffffc


//--------------------- .text._Z11cu_do_matchPfS_S_i --------------------------
	.section	.text._Z11cu_do_matchPfS_S_i,"ax",@progbits
	.align	128
        .global         _Z11cu_do_matchPfS_S_i
        .type           _Z11cu_do_matchPfS_S_i,@function
        .size           _Z11cu_do_matchPfS_S_i,(.L_x_1 - _Z11cu_do_matchPfS_S_i)
        .other          _Z11cu_do_matchPfS_S_i,@"STO_CUDA_ENTRY STV_DEFAULT"
_Z11cu_do_matchPfS_S_i:
.text._Z11cu_do_matchPfS_S_i:
[----:B------:R-:W-:Y:S01]  /*0000*/  LDC R1, c[0x0][0x37c] ;  /* 0x0000df00ff017b82 */ /* 0x000fe20000000800 */
[----:B------:R-:W0:Y:S01]  /*0010*/  S2R R7, SR_TID.X ;  /* 0x0000000000077919 */ /* 0x000e220000002100 */
[----:B------:R-:W0:Y:S06]  /*0020*/  LDCU UR6, c[0x0][0x398] ;  /* 0x00007300ff0677ac */ /* 0x000e2c0008000800 */
[----:B------:R-:W1:Y:S01]  /*0030*/  LDC.64 R2, c[0x0][0x380] ;  /* 0x0000e000ff027b82 */ /* 0x000e620000000a00 */
[----:B------:R-:W2:Y:S07]  /*0040*/  LDCU.64 UR4, c[0x0][0x358] ;  /* 0x00006b00ff0477ac */ /* 0x000eae0008000a00 */
[----:B------:R-:W3:Y:S08]  /*0050*/  LDC.64 R4, c[0x0][0x390] ;  /* 0x0000e400ff047b82 */ /* 0x000ef00000000a00 */
[----:B------:R-:W4:Y:S01]  /*0060*/  LDC.64 R10, c[0x0][0x388] ;  /* 0x0000e200ff0a7b82 */ /* 0x000f220000000a00 */
[C---:B0-----:R-:W-:Y:S01]  /*0070*/  ISETP.NE.AND P0, PT, R7.reuse, UR6, PT ;  /* 0x0000000607007c0c */ /* 0x041fe2000bf05270 */
[----:B-1----:R-:W-:-:S03]  /*0080*/  IMAD.WIDE.U32 R2, R7, 0x4, R2 ;  /* 0x0000000407027825 */ /* 0x002fc600078e0002 */
[C---:B------:R-:W-:Y:S01]  /*0090*/  ISETP.NE.AND P0, PT, R7.reuse, 0x1, P0 ;  /* 0x000000010700780c */ /* 0x040fe20000705270 */
[----:B---3--:R-:W-:-:S04]  /*00a0*/  IMAD.WIDE.U32 R4, R7, 0x4, R4 ;  /* 0x0000000407047825 */ /* 0x008fc800078e0004 */
[----:B----4-:R-:W-:-:S08]  /*00b0*/  IMAD.WIDE.U32 R10, R7, 0x4, R10 ;  /* 0x00000004070a7825 */ /* 0x010fd000078e000a */
[----:B--2---:R-:W-:Y:S04]  /*00c0*/  @!P0 STG.E desc[UR4][R2.64], RZ ;  /* 0x000000ff02008986 */ /* 0x004fe8000c101904 */
[----:B------:R-:W2:Y:S04]  /*00d0*/  @P0 LDG.E R6, desc[UR4][R4.64] ;  /* 0x0000000404060981 */ /* 0x000ea8000c1e1900 */
[----:B------:R-:W3:Y:S01]  /*00e0*/  @P0 LDG.E R0, desc[UR4][R10.64] ;  /* 0x000000040a000981 */ /* 0x000ee2000c1e1900 */
[----:B--2---:R-:W0:Y:S08]  /*00f0*/  @P0 F2F.F64.F32 R6, R6 ;  /* 0x0000000600060310 */ /* 0x004e300000201800 */
[----:B---3--:R-:W1:Y:S01]  /*0100*/  @P0 F2F.F64.F32 R12, R0 ;  /* 0x00000000000c0310 */ /* 0x008e620000201800 */
[----:B0-----:R-:W-:-:S08]  /*0110*/  @P0 DADD R8, R6, R6 ;  /* 0x0000000006080229 */ /* 0x001fd00000000006 */
[----:B-1----:R-:W-:Y:S01]  /*0120*/  @P0 DADD R8, R8, -R12 ;  /* 0x0000000008080229 */ /* 0x002fe2000000080c */
[----:B------:R-:W-:Y:S02]  /*0130*/  @P0 MOV R12, 0x70a3d70a ;  /* 0x70a3d70a000c0802 */ /* 0x000fe40000000f00 */
[----:B------:R-:W-:-:S06]  /*0140*/  @P0 MOV R13, 0x3fc70a3d ;  /* 0x3fc70a3d000d0802 */ /* 0x000fcc0000000f00 */
[----:B------:R-:W-:-:S10]  /*0150*/  @P0 DFMA R8, R6, -R12, R8 ;  /* 0x8000000c0608022b */ /* 0x000fd40000000008 */
[----:B------:R-:W0:Y:S02]  /*0160*/  @P0 F2F.F32.F64 R9, R8 ;  /* 0x0000000800090310 */ /* 0x000e240000301000 */
[----:B0-----:R-:W-:Y:S04]  /*0170*/  @P0 STG.E desc[UR4][R2.64], R9 ;  /* 0x0000000902000986 */ /* 0x001fe8000c101904 */
[----:B------:R-:W2:Y:S04]  /*0180*/  LDG.E R7, desc[UR4][R4.64] ;  /* 0x0000000404077981 */ /* 0x000ea8000c1e1900 */
[----:B--2---:R-:W-:Y:S04]  /*0190*/  STG.E desc[UR4][R10.64], R7 ;  /* 0x000000070a007986 */ /* 0x004fe8000c101904 */
[----:B------:R-:W2:Y:S04]  /*01a0*/  LDG.E R13, desc[UR4][R2.64] ;  /* 0x00000004020d7981 */ /* 0x000ea8000c1e1900 */
[----:B--2---:R-:W-:Y:S01]  /*01b0*/  STG.E desc[UR4][R4.64], R13 ;  /* 0x0000000d04007986 */ /* 0x004fe2000c101904 */
[----:B------:R-:W-:Y:S05]  /*01c0*/  EXIT ;  /* 0x000000000000794d */ /* 0x000fea0003800000 */
.L_x_0:
[----:B------:R-:W-:-:S00]  /*01d0*/  BRA `(.L_x_0) ;  /* 0xfffffffc00fc7947 */ /* 0x000fc0000383ffff */
[----:B------:R-:W-:-:S00]  /*01e0*/  NOP ;  /* 0x0000000000007918 */ /* 0x000fc00000000000 */
        /* <DEDUP_REMOVED lines=9> */
.L_x_1:


//--------------------- .nv.shared.reserved.0     --------------------------
	.section	.nv.shared.reserved.0,"aw",@nobits
	.weak		__nv_reservedSMEM_offset_0_alias
	.size		__nv_reservedSMEM_offset_0_alias, 0, 64
	.other		__nv_reservedSMEM_offset_0_alias,@"STO_CUDA_RESERVED_SHARED STV_DEFAULT"
__nv_reservedSMEM_offset_0_alias:
	.zero		0
	.zero		64


//--------------------- .nv.constant0._Z11cu_do_matchPfS_S_i --------------------------
	.section	.nv.constant0._Z11cu_do_matchPfS_S_i,"a",@progbits
	.sectionflags	@""
	.align	4
.nv.constant0._Z11cu_do_matchPfS_S_i:
	.zero		924


//--------------------- SYMBOLS --------------------------

	.type		.nv.reservedSmem.offset0,@object
	.size		.nv.reservedSmem.offset0,0x4
